//
// Generated by NVIDIA NVVM Compiler
//
// Compiler Build ID: CL-36424714
// Cuda compilation tools, release 13.0, V13.0.88
// Based on NVVM 20.0.0
//

.version 9.0
.target sm_100
.address_size 64

	// .globl	_Z12squareKernelPi

.visible .entry _Z12squareKernelPi(
	.param .u64 .ptr .align 1 _Z12squareKernelPi_param_0
)
{
	.reg .pred 	%p<2>;
	.reg .b32 	%r<7>;
	.reg .b64 	%rd<5>;

	ld.param.u64 	%rd1, [_Z12squareKernelPi_param_0];
	mov.u32 	%r2, %ctaid.x;
	mov.u32 	%r3, %ntid.x;
	mov.u32 	%r4, %tid.x;
	mad.lo.s32 	%r1, %r2, %r3, %r4;
	setp.gt.s32 	%p1, %r1, 511;
	@%p1 bra 	$L__BB0_2;
	cvta.to.global.u64 	%rd2, %rd1;
	mul.wide.s32 	%rd3, %r1, 4;
	add.s64 	%rd4, %rd2, %rd3;
	ld.global.u32 	%r5, [%rd4];
	mul.lo.s32 	%r6, %r5, %r5;
	st.global.u32 	[%rd4], %r6;
$L__BB0_2:
	ret;

}


// ===== COMPILED SASS (sm_100) =====

	.target	sm_100

	.elftype	@"ET_EXEC"


//--------------------- .note.nv.tkinfo           --------------------------
	.section	.note.nv.tkinfo,"",@"SHT_NOTE"
	.sectionflags	@"SHF_NOTE_NV_TKINFO"
	.tkinfo
        /*0018*/ 	.word	0x00000002
        /*0030*/ 	.string	""
        /*0030*/ 	.string	"ptxas"
        /*0030*/ 	.string	"Cuda compilation tools, release 13.0, V13.0.88"
        /*0030*/ 	.string	"Build cuda_13.0.r13.0/compiler.36424714_0"
        /*0030*/ 	.string	"-arch sm_100 -m 64 "



//--------------------- .note.nv.cuinfo           --------------------------
	.section	.note.nv.cuinfo,"",@"SHT_NOTE"
	.sectionflags	@"SHF_NOTE_NV_CUINFO"
        /*0018*/ 	.short	0x0002
        /*001a*/ 	.short	0x0064
        /*001c*/ 	.short	0x0082
	.zero		2


//--------------------- .nv.info                  --------------------------
	.section	.nv.info,"",@"SHT_CUDA_INFO"
	.align	4


	//----- nvinfo : EIATTR_REGCOUNT
	.align		4
        /*0000*/ 	.byte	0x04, 0x2f
        /*0002*/ 	.short	(.L_1 - .L_0)
	.align		4
.L_0:
        /*0004*/ 	.word	index@(_Z12squareKernelPi)
        /*0008*/ 	.word	0x00000008


	//----- nvinfo : EIATTR_FRAME_SIZE
	.align		4
.L_1:
        /*000c*/ 	.byte	0x04, 0x11
        /*000e*/ 	.short	(.L_3 - .L_2)
	.align		4
.L_2:
        /*0010*/ 	.word	index@(_Z12squareKernelPi)
        /*0014*/ 	.word	0x00000000


	//----- nvinfo : EIATTR_MIN_STACK_SIZE
	.align		4
.L_3:
        /*0018*/ 	.byte	0x04, 0x12
        /*001a*/ 	.short	(.L_5 - .L_4)
	.align		4
.L_4:
        /*001c*/ 	.word	index@(_Z12squareKernelPi)
        /*0020*/ 	.word	0x00000000
.L_5:


//--------------------- .nv.compat                --------------------------
	.section	.nv.compat,"",@"SHT_CUDA_COMPAT_INFO"
	.align	4
        /*0000*/ 	.byte	0x02, 0x09, 0x00, 0x00, 0x02, 0x02, 0x01, 0x00, 0x02, 0x05, 0x05, 0x00, 0x03, 0x07, 0x01, 0x01
        /*0010*/ 	.byte	0x02, 0x03, 0x00, 0x00, 0x02, 0x06, 0x01, 0x00, 0x04, 0x0b, 0x08, 0x00, 0x09, 0x00, 0x00, 0x00
        /*0020*/ 	.byte	0x00, 0x00, 0x00, 0x00


//--------------------- .nv.info._Z12squareKernelPi --------------------------
	.section	.nv.info._Z12squareKernelPi,"",@"SHT_CUDA_INFO"
	.sectionflags	@""
	.align	4


	//----- nvinfo : EIATTR_CUDA_API_VERSION
	.align		4
        /*0000*/ 	.byte	0x04, 0x37
        /*0002*/ 	.short	(.L_7 - .L_6)
.L_6:
        /*0004*/ 	.word	0x00000082


	//----- nvinfo : EIATTR_KPARAM_INFO
	.align		4
.L_7:
        /*0008*/ 	.byte	0x04, 0x17
        /*000a*/ 	.short	(.L_9 - .L_8)
.L_8:
        /*000c*/ 	.word	0x00000000
        /*0010*/ 	.short	0x0000
        /*0012*/ 	.short	0x0000
        /*0014*/ 	.byte	0x00, 0xf5, 0x21, 0x00


	//----- nvinfo : EIATTR_SPARSE_MMA_MASK
	.align		4
.L_9:
        /*0018*/ 	.byte	0x03, 0x50
        /*001a*/ 	.short	0x0000


	//----- nvinfo : EIATTR_MAXREG_COUNT
	.align		4
        /*001c*/ 	.byte	0x03, 0x1b
        /*001e*/ 	.short	0x00ff


	//----- nvinfo : EIATTR_MERCURY_ISA_VERSION
	.align		4
        /*0020*/ 	.byte	0x03, 0x5f
        /*0022*/ 	.short	0x0101


	//----- nvinfo : EIATTR_VRC_CTA_INIT_COUNT
	.align		4
        /*0024*/ 	.byte	0x02, 0x4a
	.zero		1
	.zero		1


	//----- nvinfo : EIATTR_EXIT_INSTR_OFFSETS
	.align		4
        /*0028*/ 	.byte	0x04, 0x1c
        /*002a*/ 	.short	(.L_11 - .L_10)


	//   ....[0]....
.L_10:
        /*002c*/ 	.word	0x00000060


	//   ....[1]....
        /*0030*/ 	.word	0x000000d0


	//----- nvinfo : EIATTR_CBANK_PARAM_SIZE
	.align		4
.L_11:
        /*0034*/ 	.byte	0x03, 0x19
        /*0036*/ 	.short	0x0008


	//----- nvinfo : EIATTR_PARAM_CBANK
	.align		4
        /*0038*/ 	.byte	0x04, 0x0a
        /*003a*/ 	.short	(.L_13 - .L_12)
	.align		4
.L_12:
        /*003c*/ 	.word	index@(.nv.constant0._Z12squareKernelPi)
        /*0040*/ 	.short	0x0380
        /*0042*/ 	.short	0x0008


	//----- nvinfo : EIATTR_SW_WAR
	.align		4
.L_13:
        /*0044*/ 	.byte	0x04, 0x36
        /*0046*/ 	.short	(.L_15 - .L_14)
.L_14:
        /*0048*/ 	.word	0x00000008
.L_15:


//--------------------- .nv.callgraph             --------------------------
	.section	.nv.callgraph,"",@"SHT_CUDA_CALLGRAPH"
	.align	4
	.sectionentsize	8
	.align		4
        /*0000*/ 	.word	0x00000000
	.align		4
        /*0004*/ 	.word	0xffffffff
	.align		4
        /*0008*/ 	.word	0x00000000
	.align		4
        /*000c*/ 	.word	0xfffffffe
	.align		4
        /*0010*/ 	.word	0x00000000
	.align		4
        /*0014*/ 	.word	0xfffffffd
	.align		4
        /*0018*/ 	.word	0x00000000
	.align		4
        /*001c*/ 	.word	0xfffffffc


//--------------------- .text._Z12squareKernelPi  --------------------------
	.section	.text._Z12squareKernelPi,"ax",@progbits
	.align	128
        .global         _Z12squareKernelPi
        .type           _Z12squareKernelPi,@function
        .size           _Z12squareKernelPi,(.L_x_1 - _Z12squareKernelPi)
        .other          _Z12squareKernelPi,@"STO_CUDA_ENTRY STV_DEFAULT"
_Z12squareKernelPi:
.text._Z12squareKernelPi:
[----:B------:R-:W-:Y:S01]  /*0000*/  LDC R1, c[0x0][0x37c] ;  /* 0x0000df00ff017b82 */ /* 0x000fe20000000800 */
[----:B------:R-:W0:Y:S07]  /*0010*/  S2R R0, SR_TID.X ;  /* 0x0000000000007919 */ /* 0x000e2e0000002100 */
[----:B------:R-:W0:Y:S08]  /*0020*/  S2UR UR4, SR_CTAID.X ;  /* 0x00000000000479c3 */ /* 0x000e300000002500 */
[----:B------:R-:W0:Y:S02]  /*0030*/  LDC R5, c[0x0][0x360] ;  /* 0x0000d800ff057b82 */ /* 0x000e240000000800 */
[----:B0-----:R-:W-:-:S05]  /*0040*/  IMAD R5, R5, UR4, R0 ;  /* 0x0000000405057c24 */ /* 0x001fca000f8e0200 */
[----:B------:R-:W-:-:S13]  /*0050*/  ISETP.GT.AND P0, PT, R5, 0x1ff, PT ;  /* 0x000001ff0500780c */ /* 0x000fda0003f04270 */
[----:B------:R-:W-:Y:S05]  /*0060*/  @P0 EXIT ;  /* 0x000000000000094d */ /* 0x000fea0003800000 */
[----:B------:R-:W0:Y:S01]  /*0070*/  LDC.64 R2, c[0x0][0x380] ;  /* 0x0000e000ff027b82 */ /* 0x000e220000000a00 */
[----:B------:R-:W1:Y:S01]  /*0080*/  LDCU.64 UR4, c[0x0][0x358] ;  /* 0x00006b00ff0477ac */ /* 0x000e620008000a00 */
[----:B0-----:R-:W-:-:S05]  /*0090*/  IMAD.WIDE R2, R5, 0x4, R2 ;  /* 0x0000000405027825 */ /* 0x001fca00078e0202 */
[----:B-1----:R-:W2:Y:S02]  /*00a0*/  LDG.E R0, desc[UR4][R2.64] ;  /* 0x0000000402007981 */ /* 0x002ea4000c1e1900 */
[----:B--2---:R-:W-:-:S05]  /*00b0*/  IMAD R5, R0, R0, RZ ;  /* 0x0000000000057224 */ /* 0x004fca00078e02ff */
[----:B------:R-:W-:Y:S01]  /*00c0*/  STG.E desc[UR4][R2.64], R5 ;  /* 0x0000000502007986 */ /* 0x000fe2000c101904 */
[----:B------:R-:W-:Y:S05]  /*00d0*/  EXIT ;  /* 0x000000000000794d */ /* 0x000fea0003800000 */
.L_x_0:
[----:B------:R-:W-:-:S00]  /*00e0*/  BRA `(.L_x_0) ;  /* 0xfffffffc00fc7947 */ /* 0x000fc0000383ffff */
[----:B------:R-:W-:-:S00]  /*00f0*/  NOP ;  /* 0x0000000000007918 */ /* 0x000fc00000000000 */
        /* <DEDUP_REMOVED lines=8> */
.L_x_1:


//--------------------- .nv.shared.reserved.0     --------------------------
	.section	.nv.shared.reserved.0,"aw",@nobits
	.weak		__nv_reservedSMEM_offset_0_alias
	.size		__nv_reservedSMEM_offset_0_alias, 0, 64
	.other		__nv_reservedSMEM_offset_0_alias,@"STO_CUDA_RESERVED_SHARED STV_DEFAULT"
__nv_reservedSMEM_offset_0_alias:
	.zero		0
	.zero		64


//--------------------- .nv.constant0._Z12squareKernelPi --------------------------
	.section	.nv.constant0._Z12squareKernelPi,"a",@progbits
	.sectionflags	@""
	.align	4
.nv.constant0._Z12squareKernelPi:
	.zero		904


//--------------------- SYMBOLS --------------------------

	.type		.nv.reservedSmem.offset0,@object
	.size		.nv.reservedSmem.offset0,0x4
